//
// Generated by NVIDIA NVVM Compiler
//
// Compiler Build ID: CL-36424714
// Cuda compilation tools, release 13.0, V13.0.88
// Based on NVVM 20.0.0
//

.version 9.0
.target sm_100
.address_size 64

	// .globl	_Z16multiplyMatricesPiS_S_iiii

.visible .entry _Z16multiplyMatricesPiS_S_iiii(
	.param .u64 .ptr .align 1 _Z16multiplyMatricesPiS_S_iiii_param_0,
	.param .u64 .ptr .align 1 _Z16multiplyMatricesPiS_S_iiii_param_1,
	.param .u64 .ptr .align 1 _Z16multiplyMatricesPiS_S_iiii_param_2,
	.param .u32 _Z16multiplyMatricesPiS_S_iiii_param_3,
	.param .u32 _Z16multiplyMatricesPiS_S_iiii_param_4,
	.param .u32 _Z16multiplyMatricesPiS_S_iiii_param_5,
	.param .u32 _Z16multiplyMatricesPiS_S_iiii_param_6
)
{
	.reg .pred 	%p<10>;
	.reg .b32 	%r<108>;
	.reg .b64 	%rd<40>;

	ld.param.u64 	%rd5, [_Z16multiplyMatricesPiS_S_iiii_param_0];
	ld.param.u64 	%rd6, [_Z16multiplyMatricesPiS_S_iiii_param_1];
	ld.param.u64 	%rd4, [_Z16multiplyMatricesPiS_S_iiii_param_2];
	ld.param.u32 	%r32, [_Z16multiplyMatricesPiS_S_iiii_param_3];
	ld.param.u32 	%r33, [_Z16multiplyMatricesPiS_S_iiii_param_4];
	ld.param.u32 	%r34, [_Z16multiplyMatricesPiS_S_iiii_param_6];
	cvta.to.global.u64 	%rd1, %rd6;
	cvta.to.global.u64 	%rd2, %rd5;
	mov.u32 	%r36, %ctaid.x;
	mov.u32 	%r37, %ntid.x;
	mov.u32 	%r38, %tid.x;
	mad.lo.s32 	%r1, %r36, %r37, %r38;
	div.s32 	%r2, %r1, %r32;
	setp.lt.s32 	%p1, %r33, 1;
	mov.b32 	%r107, 0;
	@%p1 bra 	$L__BB0_12;
	mul.lo.s32 	%r3, %r2, %r33;
	and.b32  	%r4, %r33, 7;
	setp.lt.u32 	%p2, %r33, 8;
	mov.b32 	%r102, 0;
	mov.u32 	%r107, %r102;
	@%p2 bra 	$L__BB0_4;
	and.b32  	%r102, %r33, 2147483640;
	neg.s32 	%r96, %r102;
	shl.b32 	%r7, %r34, 3;
	add.s64 	%rd3, %rd2, 16;
	mov.b32 	%r107, 0;
	mul.wide.s32 	%rd11, %r34, 4;
	mov.u32 	%r94, %r3;
	mov.u32 	%r95, %r2;
$L__BB0_3:
	.pragma "nounroll";
	mul.wide.s32 	%rd7, %r94, 4;
	add.s64 	%rd8, %rd3, %rd7;
	ld.global.u32 	%r42, [%rd8+-16];
	mul.wide.s32 	%rd9, %r95, 4;
	add.s64 	%rd10, %rd1, %rd9;
	ld.global.u32 	%r43, [%rd10];
	mad.lo.s32 	%r44, %r43, %r42, %r107;
	ld.global.u32 	%r45, [%rd8+-12];
	add.s64 	%rd12, %rd10, %rd11;
	ld.global.u32 	%r46, [%rd12];
	mad.lo.s32 	%r47, %r46, %r45, %r44;
	ld.global.u32 	%r48, [%rd8+-8];
	add.s64 	%rd13, %rd12, %rd11;
	ld.global.u32 	%r49, [%rd13];
	mad.lo.s32 	%r50, %r49, %r48, %r47;
	ld.global.u32 	%r51, [%rd8+-4];
	add.s64 	%rd14, %rd13, %rd11;
	ld.global.u32 	%r52, [%rd14];
	mad.lo.s32 	%r53, %r52, %r51, %r50;
	ld.global.u32 	%r54, [%rd8];
	add.s64 	%rd15, %rd14, %rd11;
	ld.global.u32 	%r55, [%rd15];
	mad.lo.s32 	%r56, %r55, %r54, %r53;
	ld.global.u32 	%r57, [%rd8+4];
	add.s64 	%rd16, %rd15, %rd11;
	ld.global.u32 	%r58, [%rd16];
	mad.lo.s32 	%r59, %r58, %r57, %r56;
	ld.global.u32 	%r60, [%rd8+8];
	add.s64 	%rd17, %rd16, %rd11;
	ld.global.u32 	%r61, [%rd17];
	mad.lo.s32 	%r62, %r61, %r60, %r59;
	ld.global.u32 	%r63, [%rd8+12];
	add.s64 	%rd18, %rd17, %rd11;
	ld.global.u32 	%r64, [%rd18];
	mad.lo.s32 	%r107, %r64, %r63, %r62;
	add.s32 	%r96, %r96, 8;
	add.s32 	%r95, %r95, %r7;
	add.s32 	%r94, %r94, 8;
	setp.ne.s32 	%p3, %r96, 0;
	@%p3 bra 	$L__BB0_3;
$L__BB0_4:
	setp.eq.s32 	%p4, %r4, 0;
	@%p4 bra 	$L__BB0_12;
	and.b32  	%r19, %r33, 3;
	setp.lt.u32 	%p5, %r4, 4;
	@%p5 bra 	$L__BB0_7;
	add.s32 	%r66, %r102, %r3;
	mul.wide.s32 	%rd19, %r66, 4;
	add.s64 	%rd20, %rd2, %rd19;
	ld.global.u32 	%r67, [%rd20];
	mad.lo.s32 	%r68, %r102, %r34, %r2;
	mul.wide.s32 	%rd21, %r68, 4;
	add.s64 	%rd22, %rd1, %rd21;
	ld.global.u32 	%r69, [%rd22];
	mad.lo.s32 	%r70, %r69, %r67, %r107;
	ld.global.u32 	%r71, [%rd20+4];
	mul.wide.s32 	%rd23, %r34, 4;
	add.s64 	%rd24, %rd22, %rd23;
	ld.global.u32 	%r72, [%rd24];
	mad.lo.s32 	%r73, %r72, %r71, %r70;
	ld.global.u32 	%r74, [%rd20+8];
	add.s64 	%rd25, %rd24, %rd23;
	ld.global.u32 	%r75, [%rd25];
	mad.lo.s32 	%r76, %r75, %r74, %r73;
	ld.global.u32 	%r77, [%rd20+12];
	add.s64 	%rd26, %rd25, %rd23;
	ld.global.u32 	%r78, [%rd26];
	mad.lo.s32 	%r107, %r78, %r77, %r76;
	add.s32 	%r102, %r102, 4;
$L__BB0_7:
	setp.eq.s32 	%p6, %r19, 0;
	@%p6 bra 	$L__BB0_12;
	setp.eq.s32 	%p7, %r19, 1;
	@%p7 bra 	$L__BB0_10;
	add.s32 	%r80, %r102, %r3;
	mul.wide.s32 	%rd27, %r80, 4;
	add.s64 	%rd28, %rd2, %rd27;
	ld.global.u32 	%r81, [%rd28];
	mad.lo.s32 	%r82, %r102, %r34, %r2;
	mul.wide.s32 	%rd29, %r82, 4;
	add.s64 	%rd30, %rd1, %rd29;
	ld.global.u32 	%r83, [%rd30];
	mad.lo.s32 	%r84, %r83, %r81, %r107;
	ld.global.u32 	%r85, [%rd28+4];
	mul.wide.s32 	%rd31, %r34, 4;
	add.s64 	%rd32, %rd30, %rd31;
	ld.global.u32 	%r86, [%rd32];
	mad.lo.s32 	%r107, %r86, %r85, %r84;
	add.s32 	%r102, %r102, 2;
$L__BB0_10:
	and.b32  	%r87, %r33, 1;
	setp.eq.b32 	%p8, %r87, 1;
	not.pred 	%p9, %p8;
	@%p9 bra 	$L__BB0_12;
	add.s32 	%r88, %r102, %r3;
	mul.wide.s32 	%rd33, %r88, 4;
	add.s64 	%rd34, %rd2, %rd33;
	ld.global.u32 	%r89, [%rd34];
	mad.lo.s32 	%r90, %r102, %r34, %r2;
	mul.wide.s32 	%rd35, %r90, 4;
	add.s64 	%rd36, %rd1, %rd35;
	ld.global.u32 	%r91, [%rd36];
	mad.lo.s32 	%r107, %r91, %r89, %r107;
$L__BB0_12:
	cvta.to.global.u64 	%rd37, %rd4;
	rem.s32 	%r92, %r1, %r32;
	mad.lo.s32 	%r93, %r2, %r34, %r92;
	mul.wide.s32 	%rd38, %r93, 4;
	add.s64 	%rd39, %rd37, %rd38;
	st.global.u32 	[%rd39], %r107;
	ret;

}


// ===== COMPILED SASS (sm_100) =====

	.target	sm_100

	.elftype	@"ET_EXEC"


//--------------------- .note.nv.tkinfo           --------------------------
	.section	.note.nv.tkinfo,"",@"SHT_NOTE"
	.sectionflags	@"SHF_NOTE_NV_TKINFO"
	.tkinfo
        /*0018*/ 	.word	0x00000002
        /*0030*/ 	.string	""
        /*0030*/ 	.string	"ptxas"
        /*0030*/ 	.string	"Cuda compilation tools, release 13.0, V13.0.88"
        /*0030*/ 	.string	"Build cuda_13.0.r13.0/compiler.36424714_0"
        /*0030*/ 	.string	"-arch sm_100 -m 64 "



//--------------------- .note.nv.cuinfo           --------------------------
	.section	.note.nv.cuinfo,"",@"SHT_NOTE"
	.sectionflags	@"SHF_NOTE_NV_CUINFO"
        /*0018*/ 	.short	0x0002
        /*001a*/ 	.short	0x0064
        /*001c*/ 	.short	0x0082
	.zero		2


//--------------------- .nv.info                  --------------------------
	.section	.nv.info,"",@"SHT_CUDA_INFO"
	.align	4


	//----- nvinfo : EIATTR_REGCOUNT
	.align		4
        /*0000*/ 	.byte	0x04, 0x2f
        /*0002*/ 	.short	(.L_1 - .L_0)
	.align		4
.L_0:
        /*0004*/ 	.word	index@(_Z16multiplyMatricesPiS_S_iiii)
        /*0008*/ 	.word	0x00000020


	//----- nvinfo : EIATTR_FRAME_SIZE
	.align		4
.L_1:
        /*000c*/ 	.byte	0x04, 0x11
        /*000e*/ 	.short	(.L_3 - .L_2)
	.align		4
.L_2:
        /*0010*/ 	.word	index@(_Z16multiplyMatricesPiS_S_iiii)
        /*0014*/ 	.word	0x00000000


	//----- nvinfo : EIATTR_MIN_STACK_SIZE
	.align		4
.L_3:
        /*0018*/ 	.byte	0x04, 0x12
        /*001a*/ 	.short	(.L_5 - .L_4)
	.align		4
.L_4:
        /*001c*/ 	.word	index@(_Z16multiplyMatricesPiS_S_iiii)
        /*0020*/ 	.word	0x00000000
.L_5:


//--------------------- .nv.compat                --------------------------
	.section	.nv.compat,"",@"SHT_CUDA_COMPAT_INFO"
	.align	4
        /*0000*/ 	.byte	0x02, 0x09, 0x00, 0x00, 0x02, 0x02, 0x01, 0x00, 0x02, 0x05, 0x05, 0x00, 0x03, 0x07, 0x01, 0x01
        /*0010*/ 	.byte	0x02, 0x03, 0x00, 0x00, 0x02, 0x06, 0x01, 0x00, 0x04, 0x0b, 0x08, 0x00, 0x09, 0x00, 0x00, 0x00
        /*0020*/ 	.byte	0x00, 0x00, 0x00, 0x00


//--------------------- .nv.info._Z16multiplyMatricesPiS_S_iiii --------------------------
	.section	.nv.info._Z16multiplyMatricesPiS_S_iiii,"",@"SHT_CUDA_INFO"
	.sectionflags	@""
	.align	4


	//----- nvinfo : EIATTR_CUDA_API_VERSION
	.align		4
        /*0000*/ 	.byte	0x04, 0x37
        /*0002*/ 	.short	(.L_7 - .L_6)
.L_6:
        /*0004*/ 	.word	0x00000082


	//----- nvinfo : EIATTR_KPARAM_INFO
	.align		4
.L_7:
        /*0008*/ 	.byte	0x04, 0x17
        /*000a*/ 	.short	(.L_9 - .L_8)
.L_8:
        /*000c*/ 	.word	0x00000000
        /*0010*/ 	.short	0x0006
        /*0012*/ 	.short	0x0024
        /*0014*/ 	.byte	0x00, 0xf0, 0x11, 0x00


	//----- nvinfo : EIATTR_KPARAM_INFO
	.align		4
.L_9:
        /*0018*/ 	.byte	0x04, 0x17
        /*001a*/ 	.short	(.L_11 - .L_10)
.L_10:
        /*001c*/ 	.word	0x00000000
        /*0020*/ 	.short	0x0005
        /*0022*/ 	.short	0x0020
        /*0024*/ 	.byte	0x00, 0xf0, 0x11, 0x00


	//----- nvinfo : EIATTR_KPARAM_INFO
	.align		4
.L_11:
        /*0028*/ 	.byte	0x04, 0x17
        /*002a*/ 	.short	(.L_13 - .L_12)
.L_12:
        /*002c*/ 	.word	0x00000000
        /*0030*/ 	.short	0x0004
        /*0032*/ 	.short	0x001c
        /*0034*/ 	.byte	0x00, 0xf0, 0x11, 0x00


	//----- nvinfo : EIATTR_KPARAM_INFO
	.align		4
.L_13:
        /*0038*/ 	.byte	0x04, 0x17
        /*003a*/ 	.short	(.L_15 - .L_14)
.L_14:
        /*003c*/ 	.word	0x00000000
        /*0040*/ 	.short	0x0003
        /*0042*/ 	.short	0x0018
        /*0044*/ 	.byte	0x00, 0xf0, 0x11, 0x00


	//----- nvinfo : EIATTR_KPARAM_INFO
	.align		4
.L_15:
        /*0048*/ 	.byte	0x04, 0x17
        /*004a*/ 	.short	(.L_17 - .L_16)
.L_16:
        /*004c*/ 	.word	0x00000000
        /*0050*/ 	.short	0x0002
        /*0052*/ 	.short	0x0010
        /*0054*/ 	.byte	0x00, 0xf5, 0x21, 0x00


	//----- nvinfo : EIATTR_KPARAM_INFO
	.align		4
.L_17:
        /*0058*/ 	.byte	0x04, 0x17
        /*005a*/ 	.short	(.L_19 - .L_18)
.L_18:
        /*005c*/ 	.word	0x00000000
        /*0060*/ 	.short	0x0001
        /*0062*/ 	.short	0x0008
        /*0064*/ 	.byte	0x00, 0xf5, 0x21, 0x00


	//----- nvinfo : EIATTR_KPARAM_INFO
	.align		4
.L_19:
        /*0068*/ 	.byte	0x04, 0x17
        /*006a*/ 	.short	(.L_21 - .L_20)
.L_20:
        /*006c*/ 	.word	0x00000000
        /*0070*/ 	.short	0x0000
        /*0072*/ 	.short	0x0000
        /*0074*/ 	.byte	0x00, 0xf5, 0x21, 0x00


	//----- nvinfo : EIATTR_SPARSE_MMA_MASK
	.align		4
.L_21:
        /*0078*/ 	.byte	0x03, 0x50
        /*007a*/ 	.short	0x0000


	//----- nvinfo : EIATTR_MAXREG_COUNT
	.align		4
        /*007c*/ 	.byte	0x03, 0x1b
        /*007e*/ 	.short	0x00ff


	//----- nvinfo : EIATTR_MERCURY_ISA_VERSION
	.align		4
        /*0080*/ 	.byte	0x03, 0x5f
        /*0082*/ 	.short	0x0101


	//----- nvinfo : EIATTR_VRC_CTA_INIT_COUNT
	.align		4
        /*0084*/ 	.byte	0x02, 0x4a
	.zero		1
	.zero		1


	//----- nvinfo : EIATTR_EXIT_INSTR_OFFSETS
	.align		4
        /*0088*/ 	.byte	0x04, 0x1c
        /*008a*/ 	.short	(.L_23 - .L_22)


	//   ....[0]....
.L_22:
        /*008c*/ 	.word	0x00000a10


	//----- nvinfo : EIATTR_CBANK_PARAM_SIZE
	.align		4
.L_23:
        /*0090*/ 	.byte	0x03, 0x19
        /*0092*/ 	.short	0x0028


	//----- nvinfo : EIATTR_PARAM_CBANK
	.align		4
        /*0094*/ 	.byte	0x04, 0x0a
        /*0096*/ 	.short	(.L_25 - .L_24)
	.align		4
.L_24:
        /*0098*/ 	.word	index@(.nv.constant0._Z16multiplyMatricesPiS_S_iiii)
        /*009c*/ 	.short	0x0380
        /*009e*/ 	.short	0x0028


	//----- nvinfo : EIATTR_SW_WAR
	.align		4
.L_25:
        /*00a0*/ 	.byte	0x04, 0x36
        /*00a2*/ 	.short	(.L_27 - .L_26)
.L_26:
        /*00a4*/ 	.word	0x00000008
.L_27:


//--------------------- .nv.callgraph             --------------------------
	.section	.nv.callgraph,"",@"SHT_CUDA_CALLGRAPH"
	.align	4
	.sectionentsize	8
	.align		4
        /*0000*/ 	.word	0x00000000
	.align		4
        /*0004*/ 	.word	0xffffffff
	.align		4
        /*0008*/ 	.word	0x00000000
	.align		4
        /*000c*/ 	.word	0xfffffffe
	.align		4
        /*0010*/ 	.word	0x00000000
	.align		4
        /*0014*/ 	.word	0xfffffffd
	.align		4
        /*0018*/ 	.word	0x00000000
	.align		4
        /*001c*/ 	.word	0xfffffffc


//--------------------- .text._Z16multiplyMatricesPiS_S_iiii --------------------------
	.section	.text._Z16multiplyMatricesPiS_S_iiii,"ax",@progbits
	.align	128
        .global         _Z16multiplyMatricesPiS_S_iiii
        .type           _Z16multiplyMatricesPiS_S_iiii,@function
        .size           _Z16multiplyMatricesPiS_S_iiii,(.L_x_5 - _Z16multiplyMatricesPiS_S_iiii)
        .other          _Z16multiplyMatricesPiS_S_iiii,@"STO_CUDA_ENTRY STV_DEFAULT"
_Z16multiplyMatricesPiS_S_iiii:
.text._Z16multiplyMatricesPiS_S_iiii:
[----:B------:R-:W-:Y:S08]  /*0000*/  LDC R1, c[0x0][0x37c] ;  /* 0x0000df00ff017b82 */ /* 0x000ff00000000800 */
[----:B------:R-:W0:Y:S01]  /*0010*/  LDC R9, c[0x0][0x398] ;  /* 0x0000e600ff097b82 */ /* 0x000e220000000800 */
[----:B------:R-:W1:Y:S01]  /*0020*/  S2R R7, SR_TID.X ;  /* 0x0000000000077919 */ /* 0x000e620000002100 */
[----:B------:R-:W2:Y:S01]  /*0030*/  LDCU.64 UR6, c[0x0][0x358] ;  /* 0x00006b00ff0677ac */ /* 0x000ea20008000a00 */
[----:B------:R-:W-:-:S05]  /*0040*/  HFMA2 R14, -RZ, RZ, 0, 0 ;  /* 0x00000000ff0e7431 */ /* 0x000fca00000001ff */
[----:B------:R-:W1:Y:S08]  /*0050*/  S2UR UR4, SR_CTAID.X ;  /* 0x00000000000479c3 */ /* 0x000e700000002500 */
[----:B------:R-:W1:Y:S01]  /*0060*/  LDC R2, c[0x0][0x360] ;  /* 0x0000d800ff027b82 */ /* 0x000e620000000800 */
[----:B0-----:R-:W-:-:S04]  /*0070*/  IABS R0, R9 ;  /* 0x0000000900007213 */ /* 0x001fc80000000000 */
[----:B------:R-:W0:Y:S01]  /*0080*/  I2F.RP R3, R0 ;  /* 0x0000000000037306 */ /* 0x000e220000209400 */
[----:B-1----:R-:W-:-:S07]  /*0090*/  IMAD R2, R2, UR4, R7 ;  /* 0x0000000402027c24 */ /* 0x002fce000f8e0207 */
[----:B0-----:R-:W0:Y:S02]  /*00a0*/  MUFU.RCP R3, R3 ;  /* 0x0000000300037308 */ /* 0x001e240000001000 */
[----:B0-----:R-:W-:Y:S02]  /*00b0*/  IADD3 R4, PT, PT, R3, 0xffffffe, RZ ;  /* 0x0ffffffe03047810 */ /* 0x001fe40007ffe0ff */
[----:B------:R-:W-:-:S04]  /*00c0*/  IABS R3, R2 ;  /* 0x0000000200037213 */ /* 0x000fc80000000000 */
[----:B------:R0:W1:Y:S02]  /*00d0*/  F2I.FTZ.U32.TRUNC.NTZ R5, R4 ;  /* 0x0000000400057305 */ /* 0x000064000021f000 */
[----:B0-----:R-:W-:Y:S01]  /*00e0*/  HFMA2 R4, -RZ, RZ, 0, 0 ;  /* 0x00000000ff047431 */ /* 0x001fe200000001ff */
[----:B-1----:R-:W-:-:S05]  /*00f0*/  IADD3 R11, PT, PT, RZ, -R5, RZ ;  /* 0x80000005ff0b7210 */ /* 0x002fca0007ffe0ff */
[----:B------:R-:W-:-:S04]  /*0100*/  IMAD R7, R11, R0, RZ ;  /* 0x000000000b077224 */ /* 0x000fc800078e02ff */
[----:B------:R-:W-:Y:S02]  /*0110*/  IMAD.HI.U32 R5, R5, R7, R4 ;  /* 0x0000000705057227 */ /* 0x000fe400078e0004 */
[----:B------:R-:W0:Y:S04]  /*0120*/  LDC R4, c[0x0][0x39c] ;  /* 0x0000e700ff047b82 */ /* 0x000e280000000800 */
[----:B------:R-:W-:-:S05]  /*0130*/  IMAD.HI.U32 R5, R5, R3, RZ ;  /* 0x0000000305057227 */ /* 0x000fca00078e00ff */
[----:B------:R-:W-:-:S05]  /*0140*/  IADD3 R6, PT, PT, -R5, RZ, RZ ;  /* 0x000000ff05067210 */ /* 0x000fca0007ffe1ff */
[----:B------:R-:W-:Y:S01]  /*0150*/  IMAD R3, R0, R6, R3 ;  /* 0x0000000600037224 */ /* 0x000fe200078e0203 */
[----:B------:R-:W-:-:S04]  /*0160*/  LOP3.LUT R6, R2, R9, RZ, 0x3c, !PT ;  /* 0x0000000902067212 */ /* 0x000fc800078e3cff */
[----:B------:R-:W-:Y:S02]  /*0170*/  ISETP.GT.U32.AND P2, PT, R0, R3, PT ;  /* 0x000000030000720c */ /* 0x000fe40003f44070 */
[----:B------:R-:W-:-:S11]  /*0180*/  ISETP.GE.AND P0, PT, R6, RZ, PT ;  /* 0x000000ff0600720c */ /* 0x000fd60003f06270 */
[-C--:B------:R-:W-:Y:S02]  /*0190*/  @!P2 IADD3 R3, PT, PT, R3, -R0.reuse, RZ ;  /* 0x800000000303a210 */ /* 0x080fe40007ffe0ff */
[----:B------:R-:W-:Y:S02]  /*01a0*/  @!P2 IADD3 R5, PT, PT, R5, 0x1, RZ ;  /* 0x000000010505a810 */ /* 0x000fe40007ffe0ff */
[----:B------:R-:W-:Y:S02]  /*01b0*/  ISETP.GE.U32.AND P1, PT, R3, R0, PT ;  /* 0x000000000300720c */ /* 0x000fe40003f26070 */
[----:B0-----:R-:W-:-:S11]  /*01c0*/  ISETP.GE.AND P2, PT, R4, 0x1, PT ;  /* 0x000000010400780c */ /* 0x001fd60003f46270 */
[----:B------:R-:W-:Y:S01]  /*01d0*/  @P1 VIADD R5, R5, 0x1 ;  /* 0x0000000105051836 */ /* 0x000fe20000000000 */
[----:B------:R-:W-:-:S04]  /*01e0*/  ISETP.NE.AND P1, PT, R9, RZ, PT ;  /* 0x000000ff0900720c */ /* 0x000fc80003f25270 */
[----:B------:R-:W-:Y:S02]  /*01f0*/  MOV R6, R5 ;  /* 0x0000000500067202 */ /* 0x000fe40000000f00 */
[----:B------:R-:W-:Y:S02]  /*0200*/  LOP3.LUT R5, RZ, R9, RZ, 0x33, !PT ;  /* 0x00000009ff057212 */ /* 0x000fe400078e33ff */
[----:B------:R-:W-:-:S04]  /*0210*/  @!P0 IADD3 R6, PT, PT, -R6, RZ, RZ ;  /* 0x000000ff06068210 */ /* 0x000fc80007ffe1ff */
[----:B------:R-:W-:Y:S01]  /*0220*/  SEL R7, R5, R6, !P1 ;  /* 0x0000000605077207 */ /* 0x000fe20004800000 */
[----:B--2---:R-:W-:Y:S06]  /*0230*/  @!P2 BRA `(.L_x_0) ;  /* 0x0000000400c8a947 */ /* 0x004fec0003800000 */
[C---:B------:R-:W-:Y:S01]  /*0240*/  ISETP.GE.U32.AND P2, PT, R4.reuse, 0x8, PT ;  /* 0x000000080400780c */ /* 0x040fe20003f46070 */
[----:B------:R-:W-:Y:S01]  /*0250*/  IMAD R9, R7, R4, RZ ;  /* 0x0000000407097224 */ /* 0x000fe200078e02ff */
[----:B------:R-:W-:Y:S01]  /*0260*/  LOP3.LUT R8, R4, 0x7, RZ, 0xc0, !PT ;  /* 0x0000000704087812 */ /* 0x000fe200078ec0ff */
[----:B------:R-:W-:Y:S01]  /*0270*/  IMAD.MOV.U32 R14, RZ, RZ, RZ ;  /* 0x000000ffff0e7224 */ /* 0x000fe200078e00ff */
[----:B------:R-:W-:Y:S02]  /*0280*/  MOV R10, RZ ;  /* 0x000000ff000a7202 */ /* 0x000fe40000000f00 */
[----:B------:R-:W-:-:S07]  /*0290*/  ISETP.NE.AND P0, PT, R8, RZ, PT ;  /* 0x000000ff0800720c */ /* 0x000fce0003f05270 */
[----:B------:R-:W-:Y:S06]  /*02a0*/  @!P2 BRA `(.L_x_1) ;  /* 0x0000000000c8a947 */ /* 0x000fec0003800000 */
[----:B------:R-:W0:Y:S01]  /*02b0*/  LDCU.64 UR4, c[0x0][0x380] ;  /* 0x00007000ff0477ac */ /* 0x000e220008000a00 */
[----:B------:R-:W-:Y:S02]  /*02c0*/  LOP3.LUT R10, R4, 0x7ffffff8, RZ, 0xc0, !PT ;  /* 0x7ffffff8040a7812 */ /* 0x000fe400078ec0ff */
[----:B------:R-:W-:Y:S02]  /*02d0*/  MOV R14, RZ ;  /* 0x000000ff000e7202 */ /* 0x000fe40000000f00 */
[----:B------:R-:W-:Y:S02]  /*02e0*/  MOV R6, R9 ;  /* 0x0000000900067202 */ /* 0x000fe40000000f00 */
[----:B------:R-:W-:Y:S02]  /*02f0*/  MOV R22, R7 ;  /* 0x0000000700167202 */ /* 0x000fe40000000f00 */
[----:B------:R-:W-:Y:S01]  /*0300*/  IADD3 R11, PT, PT, -R10, RZ, RZ ;  /* 0x000000ff0a0b7210 */ /* 0x000fe20007ffe1ff */
[----:B0-----:R-:W-:-:S04]  /*0310*/  UIADD3 UR4, UP0, UPT, UR4, 0x10, URZ ;  /* 0x0000001004047890 */ /* 0x001fc8000ff1e0ff */
[----:B------:R-:W-:-:S12]  /*0320*/  UIADD3.X UR5, UPT, UPT, URZ, UR5, URZ, UP0, !UPT ;  /* 0x00000005ff057290 */ /* 0x000fd800087fe4ff */
.L_x_2:
[----:B------:R-:W0:Y:S01]  /*0330*/  LDC.64 R16, c[0x0][0x388] ;  /* 0x0000e200ff107b82 */ /* 0x000e220000000a00 */
[----:B------:R-:W-:Y:S01]  /*0340*/  MOV R13, UR5 ;  /* 0x00000005000d7c02 */ /* 0x000fe20008000f00 */
[----:B------:R-:W-:-:S04]  /*0350*/  IMAD.U32 R12, RZ, RZ, UR4 ;  /* 0x00000004ff0c7e24 */ /* 0x000fc8000f8e00ff */
[----:B------:R-:W-:Y:S02]  /*0360*/  IMAD.WIDE R12, R6, 0x4, R12 ;  /* 0x00000004060c7825 */ /* 0x000fe400078e020c */
[----:B------:R-:W1:Y:S03]  /*0370*/  LDC R23, c[0x0][0x3a4] ;  /* 0x0000e900ff177b82 */ /* 0x000e660000000800 */
[----:B------:R-:W2:Y:S04]  /*0380*/  LDG.E R28, desc[UR6][R12.64+-0x10] ;  /* 0xfffff0060c1c7981 */ /* 0x000ea8000c1e1900 */
[----:B------:R-:W3:Y:S04]  /*0390*/  LDG.E R29, desc[UR6][R12.64+-0xc] ;  /* 0xfffff4060c1d7981 */ /* 0x000ee8000c1e1900 */
[----:B------:R-:W4:Y:S01]  /*03a0*/  LDG.E R26, desc[UR6][R12.64+-0x8] ;  /* 0xfffff8060c1a7981 */ /* 0x000f22000c1e1900 */
[----:B0-----:R-:W-:-:S05]  /*03b0*/  IMAD.WIDE R16, R22, 0x4, R16 ;  /* 0x0000000416107825 */ /* 0x001fca00078e0210 */
[----:B------:R-:W2:Y:S01]  /*03c0*/  LDG.E R15, desc[UR6][R16.64] ;  /* 0x00000006100f7981 */ /* 0x000ea2000c1e1900 */
[----:B-1----:R-:W-:-:S05]  /*03d0*/  IMAD.WIDE R24, R23, 0x4, R16 ;  /* 0x0000000417187825 */ /* 0x002fca00078e0210 */
[----:B------:R-:W3:Y:S01]  /*03e0*/  LDG.E R16, desc[UR6][R24.64] ;  /* 0x0000000618107981 */ /* 0x000ee2000c1e1900 */
[----:B------:R-:W-:-:S05]  /*03f0*/  IMAD.WIDE R20, R23, 0x4, R24 ;  /* 0x0000000417147825 */ /* 0x000fca00078e0218 */
[----:B------:R-:W4:Y:S01]  /*0400*/  LDG.E R27, desc[UR6][R20.64] ;  /* 0x00000006141b7981 */ /* 0x000f22000c1e1900 */
[----:B------:R-:W-:-:S03]  /*0410*/  IMAD.WIDE R18, R23, 0x4, R20 ;  /* 0x0000000417127825 */ /* 0x000fc600078e0214 */
[----:B------:R-:W5:Y:S01]  /*0420*/  LDG.E R25, desc[UR6][R12.64] ;  /* 0x000000060c197981 */ /* 0x000f62000c1e1900 */
[----:B--2---:R-:W-:Y:S02]  /*0430*/  IMAD R17, R28, R15, R14 ;  /* 0x0000000f1c117224 */ /* 0x004fe400078e020e */
[----:B------:R-:W-:Y:S01]  /*0440*/  IMAD.WIDE R14, R23, 0x4, R18 ;  /* 0x00000004170e7825 */ /* 0x000fe200078e0212 */
[----:B------:R3:W2:Y:S03]  /*0450*/  LDG.E R28, desc[UR6][R18.64] ;  /* 0x00000006121c7981 */ /* 0x0006a6000c1e1900 */
[----:B---3--:R-:W-:Y:S02]  /*0460*/  IMAD R18, R29, R16, R17 ;  /* 0x000000101d127224 */ /* 0x008fe400078e0211 */
[C---:B------:R-:W-:Y:S01]  /*0470*/  IMAD.WIDE R16, R23.reuse, 0x4, R14 ;  /* 0x0000000417107825 */ /* 0x040fe200078e020e */
[----:B------:R-:W2:Y:S04]  /*0480*/  LDG.E R29, desc[UR6][R12.64+-0x4] ;  /* 0xfffffc060c1d7981 */ /* 0x000ea8000c1e1900 */
[----:B------:R-:W5:Y:S01]  /*0490*/  LDG.E R14, desc[UR6][R14.64] ;  /* 0x000000060e0e7981 */ /* 0x000f62000c1e1900 */
[----:B------:R-:W-:-:S03]  /*04a0*/  IMAD.WIDE R20, R23, 0x4, R16 ;  /* 0x0000000417147825 */ /* 0x000fc600078e0210 */
[----:B------:R-:W3:Y:S01]  /*04b0*/  LDG.E R16, desc[UR6][R16.64] ;  /* 0x0000000610107981 */ /* 0x000ee2000c1e1900 */
[----:B----4-:R-:W-:-:S03]  /*04c0*/  IMAD R26, R26, R27, R18 ;  /* 0x0000001b1a1a7224 */ /* 0x010fc600078e0212 */
[----:B------:R-:W3:Y:S01]  /*04d0*/  LDG.E R27, desc[UR6][R12.64+0x4] ;  /* 0x000004060c1b7981 */ /* 0x000ee2000c1e1900 */
[----:B------:R-:W-:-:S03]  /*04e0*/  IMAD.WIDE R18, R23, 0x4, R20 ;  /* 0x0000000417127825 */ /* 0x000fc600078e0214 */
[----:B------:R-:W4:Y:S04]  /*04f0*/  LDG.E R24, desc[UR6][R20.64] ;  /* 0x0000000614187981 */ /* 0x000f28000c1e1900 */
[----:B------:R-:W4:Y:S04]  /*0500*/  LDG.E R15, desc[UR6][R12.64+0x8] ;  /* 0x000008060c0f7981 */ /* 0x000f28000c1e1900 */
[----:B------:R-:W4:Y:S04]  /*0510*/  LDG.E R17, desc[UR6][R12.64+0xc] ;  /* 0x00000c060c117981 */ /* 0x000f28000c1e1900 */
[----:B------:R-:W4:Y:S01]  /*0520*/  LDG.E R18, desc[UR6][R18.64] ;  /* 0x0000000612127981 */ /* 0x000f22000c1e1900 */
[----:B------:R-:W-:-:S04]  /*0530*/  IADD3 R11, PT, PT, R11, 0x8, RZ ;  /* 0x000000080b0b7810 */ /* 0x000fc80007ffe0ff */
[----:B------:R-:W-:Y:S02]  /*0540*/  ISETP.NE.AND P2, PT, R11, RZ, PT ;  /* 0x000000ff0b00720c */ /* 0x000fe40003f45270 */
[----:B------:R-:W-:Y:S02]  /*0550*/  LEA R22, R23, R22, 0x3 ;  /* 0x0000001617167211 */ /* 0x000fe400078e18ff */
[----:B------:R-:W-:Y:S01]  /*0560*/  IADD3 R6, PT, PT, R6, 0x8, RZ ;  /* 0x0000000806067810 */ /* 0x000fe20007ffe0ff */
[----:B--2---:R-:W-:-:S04]  /*0570*/  IMAD R26, R29, R28, R26 ;  /* 0x0000001c1d1a7224 */ /* 0x004fc800078e021a */
[----:B-----5:R-:W-:-:S04]  /*0580*/  IMAD R14, R25, R14, R26 ;  /* 0x0000000e190e7224 */ /* 0x020fc800078e021a */
[----:B---3--:R-:W-:-:S04]  /*0590*/  IMAD R14, R27, R16, R14 ;  /* 0x000000101b0e7224 */ /* 0x008fc800078e020e */
[----:B----4-:R-:W-:-:S04]  /*05a0*/  IMAD R14, R15, R24, R14 ;  /* 0x000000180f0e7224 */ /* 0x010fc800078e020e */
[----:B------:R-:W-:Y:S01]  /*05b0*/  IMAD R14, R17, R18, R14 ;  /* 0x00000012110e7224 */ /* 0x000fe200078e020e */
[----:B------:R-:W-:Y:S06]  /*05c0*/  @P2 BRA `(.L_x_2) ;  /* 0xfffffffc00582947 */ /* 0x000fec000383ffff */
.L_x_1:
[----:B------:R-:W-:Y:S05]  /*05d0*/  @!P0 BRA `(.L_x_0) ;  /* 0x0000000000e08947 */ /* 0x000fea0003800000 */
[----:B------:R-:W-:Y:S02]  /*05e0*/  ISETP.GE.U32.AND P0, PT, R8, 0x4, PT ;  /* 0x000000040800780c */ /* 0x000fe40003f06070 */
[----:B------:R-:W-:-:S04]  /*05f0*/  LOP3.LUT R6, R4, 0x3, RZ, 0xc0, !PT ;  /* 0x0000000304067812 */ /* 0x000fc800078ec0ff */
[----:B------:R-:W-:-:S07]  /*0600*/  ISETP.NE.AND P2, PT, R6, RZ, PT ;  /* 0x000000ff0600720c */ /* 0x000fce0003f45270 */
[----:B------:R-:W-:Y:S06]  /*0610*/  @!P0 BRA `(.L_x_3) ;  /* 0x00000000005c8947 */ /* 0x000fec0003800000 */
[----:B------:R-:W0:Y:S01]  /*0620*/  LDC R23, c[0x0][0x3a4] ;  /* 0x0000e900ff177b82 */ /* 0x000e220000000800 */
[----:B------:R-:W-:-:S07]  /*0630*/  IADD3 R11, PT, PT, R9, R10, RZ ;  /* 0x0000000a090b7210 */ /* 0x000fce0007ffe0ff */
[----:B------:R-:W1:Y:S08]  /*0640*/  LDC.64 R16, c[0x0][0x388] ;  /* 0x0000e200ff107b82 */ /* 0x000e700000000a00 */
[----:B------:R-:W2:Y:S01]  /*0650*/  LDC.64 R12, c[0x0][0x380] ;  /* 0x0000e000ff0c7b82 */ /* 0x000ea20000000a00 */
[----:B0-----:R-:W-:-:S04]  /*0660*/  IMAD R15, R10, R23, R7 ;  /* 0x000000170a0f7224 */ /* 0x001fc800078e0207 */
[----:B-1----:R-:W-:-:S04]  /*0670*/  IMAD.WIDE R16, R15, 0x4, R16 ;  /* 0x000000040f107825 */ /* 0x002fc800078e0210 */
[----:B------:R-:W-:Y:S02]  /*0680*/  IMAD.WIDE R18, R23, 0x4, R16 ;  /* 0x0000000417127825 */ /* 0x000fe400078e0210 */
[----:B------:R-:W3:Y:S02]  /*0690*/  LDG.E R16, desc[UR6][R16.64] ;  /* 0x0000000610107981 */ /* 0x000ee4000c1e1900 */
[----:B--2---:R-:W-:-:S04]  /*06a0*/  IMAD.WIDE R12, R11, 0x4, R12 ;  /* 0x000000040b0c7825 */ /* 0x004fc800078e020c */
[C---:B------:R-:W-:Y:S01]  /*06b0*/  IMAD.WIDE R20, R23.reuse, 0x4, R18 ;  /* 0x0000000417147825 */ /* 0x040fe200078e0212 */
[----:B------:R-:W3:Y:S04]  /*06c0*/  LDG.E R11, desc[UR6][R12.64] ;  /* 0x000000060c0b7981 */ /* 0x000ee8000c1e1900 */
[----:B------:R-:W2:Y:S01]  /*06d0*/  LDG.E R18, desc[UR6][R18.64] ;  /* 0x0000000612127981 */ /* 0x000ea2000c1e1900 */
[----:B------:R-:W-:-:S03]  /*06e0*/  IMAD.WIDE R22, R23, 0x4, R20 ;  /* 0x0000000417167825 */ /* 0x000fc600078e0214 */
[----:B------:R-:W2:Y:S04]  /*06f0*/  LDG.E R8, desc[UR6][R12.64+0x4] ;  /* 0x000004060c087981 */ /* 0x000ea8000c1e1900 */
[----:B------:R-:W4:Y:S04]  /*0700*/  LDG.E R24, desc[UR6][R20.64] ;  /* 0x0000000614187981 */ /* 0x000f28000c1e1900 */
[----:B------:R-:W4:Y:S04]  /*0710*/  LDG.E R15, desc[UR6][R12.64+0x8] ;  /* 0x000008060c0f7981 */ /* 0x000f28000c1e1900 */
[----:B------:R-:W5:Y:S04]  /*0720*/  LDG.E R25, desc[UR6][R12.64+0xc] ;  /* 0x00000c060c197981 */ /* 0x000f68000c1e1900 */
[----:B------:R-:W5:Y:S01]  /*0730*/  LDG.E R22, desc[UR6][R22.64] ;  /* 0x0000000616167981 */ /* 0x000f62000c1e1900 */
[----:B------:R-:W-:-:S02]  /*0740*/  VIADD R10, R10, 0x4 ;  /* 0x000000040a0a7836 */ /* 0x000fc40000000000 */
[----:B---3--:R-:W-:-:S04]  /*0750*/  IMAD R11, R11, R16, R14 ;  /* 0x000000100b0b7224 */ /* 0x008fc800078e020e */
[----:B--2---:R-:W-:-:S04]  /*0760*/  IMAD R8, R8, R18, R11 ;  /* 0x0000001208087224 */ /* 0x004fc800078e020b */
[----:B----4-:R-:W-:-:S04]  /*0770*/  IMAD R8, R15, R24, R8 ;  /* 0x000000180f087224 */ /* 0x010fc800078e0208 */
[----:B-----5:R-:W-:-:S07]  /*0780*/  IMAD R14, R25, R22, R8 ;  /* 0x00000016190e7224 */ /* 0x020fce00078e0208 */
.L_x_3:
[----:B------:R-:W-:Y:S05]  /*0790*/  @!P2 BRA `(.L_x_0) ;  /* 0x000000000070a947 */ /* 0x000fea0003800000 */
[----:B------:R-:W-:Y:S01]  /*07a0*/  ISETP.NE.AND P0, PT, R6, 0x1, PT ;  /* 0x000000010600780c */ /* 0x000fe20003f05270 */
[----:B------:R-:W0:Y:S01]  /*07b0*/  LDC.64 R18, c[0x0][0x388] ;  /* 0x0000e200ff127b82 */ /* 0x000e220000000a00 */
[----:B------:R-:W-:-:S04]  /*07c0*/  LOP3.LUT R4, R4, 0x1, RZ, 0xc0, !PT ;  /* 0x0000000104047812 */ /* 0x000fc800078ec0ff */
[----:B------:R-:W-:-:S03]  /*07d0*/  ISETP.NE.U32.AND P2, PT, R4, 0x1, PT ;  /* 0x000000010400780c */ /* 0x000fc60003f45070 */
[----:B------:R-:W1:Y:S04]  /*07e0*/  LDC.64 R20, c[0x0][0x380] ;  /* 0x0000e000ff147b82 */ /* 0x000e680000000a00 */
[----:B------:R-:W-:-:S04]  /*07f0*/  @P0 IADD3 R11, PT, PT, R9, R10, RZ ;  /* 0x0000000a090b0210 */ /* 0x000fc80007ffe0ff */
[----:B------:R-:W2:Y:S08]  /*0800*/  @P0 LDC R23, c[0x0][0x3a4] ;  /* 0x0000e900ff170b82 */ /* 0x000eb00000000800 */
[----:B------:R-:W3:Y:S08]  /*0810*/  @!P2 LDC R4, c[0x0][0x3a4] ;  /* 0x0000e900ff04ab82 */ /* 0x000ef00000000800 */
[----:B------:R-:W4:Y:S01]  /*0820*/  LDC.64 R12, c[0x0][0x380] ;  /* 0x0000e000ff0c7b82 */ /* 0x000f220000000a00 */
[----:B-1----:R-:W-:-:S05]  /*0830*/  @P0 IMAD.WIDE R20, R11, 0x4, R20 ;  /* 0x000000040b140825 */ /* 0x002fca00078e0214 */
[----:B------:R-:W5:Y:S02]  /*0840*/  @P0 LDG.E R25, desc[UR6][R20.64+0x4] ;  /* 0x0000040614190981 */ /* 0x000f64000c1e1900 */
[----:B------:R-:W1:Y:S01]  /*0850*/  LDC.64 R16, c[0x0][0x388] ;  /* 0x0000e200ff107b82 */ /* 0x000e620000000a00 */
[C---:B--2---:R-:W-:Y:S01]  /*0860*/  @P0 IMAD R15, R10.reuse, R23, R7 ;  /* 0x000000170a0f0224 */ /* 0x044fe200078e0207 */
[----:B------:R-:W-:-:S03]  /*0870*/  @P0 IADD3 R10, PT, PT, R10, 0x2, RZ ;  /* 0x000000020a0a0810 */ /* 0x000fc60007ffe0ff */
[----:B0-----:R-:W-:Y:S01]  /*0880*/  @P0 IMAD.WIDE R18, R15, 0x4, R18 ;  /* 0x000000040f120825 */ /* 0x001fe200078e0212 */
[----:B------:R-:W-:-:S04]  /*0890*/  @!P2 IADD3 R15, PT, PT, R9, R10, RZ ;  /* 0x0000000a090fa210 */ /* 0x000fc80007ffe0ff */
[----:B------:R-:W2:Y:S01]  /*08a0*/  @P0 LDG.E R11, desc[UR6][R18.64] ;  /* 0x00000006120b0981 */ /* 0x000ea2000c1e1900 */
[----:B------:R-:W-:-:S04]  /*08b0*/  @P0 IMAD.WIDE R8, R23, 0x4, R18 ;  /* 0x0000000417080825 */ /* 0x000fc800078e0212 */
[----:B---3--:R-:W-:Y:S02]  /*08c0*/  @!P2 IMAD R23, R10, R4, R7 ;  /* 0x000000040a17a224 */ /* 0x008fe400078e0207 */
[----:B------:R-:W2:Y:S01]  /*08d0*/  @P0 LDG.E R4, desc[UR6][R20.64] ;  /* 0x0000000614040981 */ /* 0x000ea2000c1e1900 */
[----:B----4-:R-:W-:-:S03]  /*08e0*/  @!P2 IMAD.WIDE R12, R15, 0x4, R12 ;  /* 0x000000040f0ca825 */ /* 0x010fc600078e020c */
[----:B------:R-:W5:Y:S01]  /*08f0*/  @P0 LDG.E R8, desc[UR6][R8.64] ;  /* 0x0000000608080981 */ /* 0x000f62000c1e1900 */
[----:B-1----:R-:W-:-:S03]  /*0900*/  @!P2 IMAD.WIDE R16, R23, 0x4, R16 ;  /* 0x000000041710a825 */ /* 0x002fc600078e0210 */
[----:B------:R-:W3:Y:S04]  /*0910*/  @!P2 LDG.E R13, desc[UR6][R12.64] ;  /* 0x000000060c0da981 */ /* 0x000ee8000c1e1900 */
[----:B------:R-:W3:Y:S01]  /*0920*/  @!P2 LDG.E R16, desc[UR6][R16.64] ;  /* 0x000000061010a981 */ /* 0x000ee2000c1e1900 */
[----:B--2---:R-:W-:-:S04]  /*0930*/  @P0 IMAD R4, R4, R11, R14 ;  /* 0x0000000b04040224 */ /* 0x004fc800078e020e */
[----:B-----5:R-:W-:-:S04]  /*0940*/  @P0 IMAD R14, R25, R8, R4 ;  /* 0x00000008190e0224 */ /* 0x020fc800078e0204 */
[----:B---3--:R-:W-:-:S07]  /*0950*/  @!P2 IMAD R14, R13, R16, R14 ;  /* 0x000000100d0ea224 */ /* 0x008fce00078e020e */
.L_x_0:
[----:B------:R-:W-:Y:S01]  /*0960*/  ISETP.GE.AND P2, PT, R2, RZ, PT ;  /* 0x000000ff0200720c */ /* 0x000fe20003f46270 */
[----:B------:R-:W0:Y:S01]  /*0970*/  LDC.64 R8, c[0x0][0x390] ;  /* 0x0000e400ff087b82 */ /* 0x000e220000000a00 */
[----:B------:R-:W-:Y:S01]  /*0980*/  ISETP.GT.U32.AND P0, PT, R0, R3, PT ;  /* 0x000000030000720c */ /* 0x000fe20003f04070 */
[----:B------:R-:W1:Y:S01]  /*0990*/  LDCU UR4, c[0x0][0x3a4] ;  /* 0x00007480ff0477ac */ /* 0x000e620008000800 */
[----:B------:R-:W-:-:S04]  /*09a0*/  IADD3 R0, PT, PT, R3, -R0, RZ ;  /* 0x8000000003007210 */ /* 0x000fc80007ffe0ff */
[----:B------:R-:W-:-:S05]  /*09b0*/  SEL R0, R0, R3, !P0 ;  /* 0x0000000300007207 */ /* 0x000fca0004000000 */
[----:B------:R-:W-:-:S04]  /*09c0*/  @!P2 IADD3 R0, PT, PT, -R0, RZ, RZ ;  /* 0x000000ff0000a210 */ /* 0x000fc80007ffe1ff */
[----:B------:R-:W-:-:S05]  /*09d0*/  SEL R0, R5, R0, !P1 ;  /* 0x0000000005007207 */ /* 0x000fca0004800000 */
[----:B-1----:R-:W-:-:S04]  /*09e0*/  IMAD R3, R7, UR4, R0 ;  /* 0x0000000407037c24 */ /* 0x002fc8000f8e0200 */
[----:B0-----:R-:W-:-:S05]  /*09f0*/  IMAD.WIDE R2, R3, 0x4, R8 ;  /* 0x0000000403027825 */ /* 0x001fca00078e0208 */
[----:B------:R-:W-:Y:S01]  /*0a00*/  STG.E desc[UR6][R2.64], R14 ;  /* 0x0000000e02007986 */ /* 0x000fe2000c101906 */
[----:B------:R-:W-:Y:S05]  /*0a10*/  EXIT ;  /* 0x000000000000794d */ /* 0x000fea0003800000 */
.L_x_4:
[----:B------:R-:W-:-:S00]  /*0a20*/  BRA `(.L_x_4) ;  /* 0xfffffffc00fc7947 */ /* 0x000fc0000383ffff */
[----:B------:R-:W-:-:S00]  /*0a30*/  NOP ;  /* 0x0000000000007918 */ /* 0x000fc00000000000 */
        /* <DEDUP_REMOVED lines=12> */
.L_x_5:


//--------------------- .nv.shared.reserved.0     --------------------------
	.section	.nv.shared.reserved.0,"aw",@nobits
	.weak		__nv_reservedSMEM_offset_0_alias
	.size		__nv_reservedSMEM_offset_0_alias, 0, 64
	.other		__nv_reservedSMEM_offset_0_alias,@"STO_CUDA_RESERVED_SHARED STV_DEFAULT"
__nv_reservedSMEM_offset_0_alias:
	.zero		0
	.zero		64


//--------------------- .nv.constant0._Z16multiplyMatricesPiS_S_iiii --------------------------
	.section	.nv.constant0._Z16multiplyMatricesPiS_S_iiii,"a",@progbits
	.sectionflags	@""
	.align	4
.nv.constant0._Z16multiplyMatricesPiS_S_iiii:
	.zero		936


//--------------------- SYMBOLS --------------------------

	.type		.nv.reservedSmem.offset0,@object
	.size		.nv.reservedSmem.offset0,0x4
